//
// Generated by NVIDIA NVVM Compiler
//
// Compiler Build ID: CL-36424714
// Cuda compilation tools, release 13.0, V13.0.88
// Based on NVVM 20.0.0
//

.version 9.0
.target sm_100
.address_size 64

	// .globl	_Z14tanhActivationPfS_i

.visible .entry _Z14tanhActivationPfS_i(
	.param .u64 .ptr .align 1 _Z14tanhActivationPfS_i_param_0,
	.param .u64 .ptr .align 1 _Z14tanhActivationPfS_i_param_1,
	.param .u32 _Z14tanhActivationPfS_i_param_2
)
{
	.reg .pred 	%p<2>;
	.reg .b32 	%r<8>;
	.reg .b32 	%f<17>;
	.reg .b64 	%rd<8>;

	ld.param.u64 	%rd1, [_Z14tanhActivationPfS_i_param_0];
	ld.param.u64 	%rd2, [_Z14tanhActivationPfS_i_param_1];
	ld.param.u32 	%r2, [_Z14tanhActivationPfS_i_param_2];
	mov.u32 	%r3, %ctaid.x;
	mov.u32 	%r4, %ntid.x;
	mov.u32 	%r5, %tid.x;
	mad.lo.s32 	%r1, %r3, %r4, %r5;
	setp.ge.s32 	%p1, %r1, %r2;
	@%p1 bra 	$L__BB0_2;
	cvta.to.global.u64 	%rd3, %rd1;
	cvta.to.global.u64 	%rd4, %rd2;
	mul.wide.s32 	%rd5, %r1, 4;
	add.s64 	%rd6, %rd3, %rd5;
	ld.global.f32 	%f1, [%rd6];
	add.f32 	%f2, %f1, %f1;
	fma.rn.f32 	%f3, %f2, 0f3BBB989D, 0f3F000000;
	cvt.sat.f32.f32 	%f4, %f3;
	mov.f32 	%f5, 0f4B400001;
	mov.f32 	%f6, 0f437C0000;
	fma.rm.f32 	%f7, %f4, %f6, %f5;
	add.f32 	%f8, %f7, 0fCB40007F;
	neg.f32 	%f9, %f8;
	fma.rn.f32 	%f10, %f2, 0f3FB8AA3B, %f9;
	fma.rn.f32 	%f11, %f2, 0f32A57060, %f10;
	mov.b32 	%r6, %f7;
	shl.b32 	%r7, %r6, 23;
	mov.b32 	%f12, %r7;
	ex2.approx.ftz.f32 	%f13, %f11;
	fma.rn.f32 	%f14, %f13, %f12, 0fBF800000;
	fma.rn.f32 	%f15, %f13, %f12, 0f3F800000;
	div.rn.f32 	%f16, %f14, %f15;
	add.s64 	%rd7, %rd4, %rd5;
	st.global.f32 	[%rd7], %f16;
$L__BB0_2:
	ret;

}


// ===== COMPILED SASS (sm_100) =====

	.target	sm_100

	.elftype	@"ET_EXEC"


//--------------------- .note.nv.tkinfo           --------------------------
	.section	.note.nv.tkinfo,"",@"SHT_NOTE"
	.sectionflags	@"SHF_NOTE_NV_TKINFO"
	.tkinfo
        /*0018*/ 	.word	0x00000002
        /*0030*/ 	.string	""
        /*0030*/ 	.string	"ptxas"
        /*0030*/ 	.string	"Cuda compilation tools, release 13.0, V13.0.88"
        /*0030*/ 	.string	"Build cuda_13.0.r13.0/compiler.36424714_0"
        /*0030*/ 	.string	"-arch sm_100 -m 64 "



//--------------------- .note.nv.cuinfo           --------------------------
	.section	.note.nv.cuinfo,"",@"SHT_NOTE"
	.sectionflags	@"SHF_NOTE_NV_CUINFO"
        /*0018*/ 	.short	0x0002
        /*001a*/ 	.short	0x0064
        /*001c*/ 	.short	0x0082
	.zero		2


//--------------------- .nv.info                  --------------------------
	.section	.nv.info,"",@"SHT_CUDA_INFO"
	.align	4


	//----- nvinfo : EIATTR_REGCOUNT
	.align		4
        /*0000*/ 	.byte	0x04, 0x2f
        /*0002*/ 	.short	(.L_1 - .L_0)
	.align		4
.L_0:
        /*0004*/ 	.word	index@(_Z14tanhActivationPfS_i)
        /*0008*/ 	.word	0x00000010


	//----- nvinfo : EIATTR_FRAME_SIZE
	.align		4
.L_1:
        /*000c*/ 	.byte	0x04, 0x11
        /*000e*/ 	.short	(.L_3 - .L_2)
	.align		4
.L_2:
        /*0010*/ 	.word	index@($__internal_0_$__cuda_sm3x_div_rn_noftz_f32_slowpath)
        /*0014*/ 	.word	0x00000000


	//----- nvinfo : EIATTR_FRAME_SIZE
	.align		4
.L_3:
        /*0018*/ 	.byte	0x04, 0x11
        /*001a*/ 	.short	(.L_5 - .L_4)
	.align		4
.L_4:
        /*001c*/ 	.word	index@(_Z14tanhActivationPfS_i)
        /*0020*/ 	.word	0x00000000


	//----- nvinfo : EIATTR_MIN_STACK_SIZE
	.align		4
.L_5:
        /*0024*/ 	.byte	0x04, 0x12
        /*0026*/ 	.short	(.L_7 - .L_6)
	.align		4
.L_6:
        /*0028*/ 	.word	index@(_Z14tanhActivationPfS_i)
        /*002c*/ 	.word	0x00000000
.L_7:


//--------------------- .nv.compat                --------------------------
	.section	.nv.compat,"",@"SHT_CUDA_COMPAT_INFO"
	.align	4
        /*0000*/ 	.byte	0x02, 0x09, 0x00, 0x00, 0x02, 0x02, 0x01, 0x00, 0x02, 0x05, 0x05, 0x00, 0x03, 0x07, 0x01, 0x01
        /*0010*/ 	.byte	0x02, 0x03, 0x00, 0x00, 0x02, 0x06, 0x01, 0x00, 0x04, 0x0b, 0x08, 0x00, 0x01, 0x00, 0x00, 0x00
        /*0020*/ 	.byte	0x00, 0x00, 0x00, 0x00


//--------------------- .nv.info._Z14tanhActivationPfS_i --------------------------
	.section	.nv.info._Z14tanhActivationPfS_i,"",@"SHT_CUDA_INFO"
	.sectionflags	@""
	.align	4


	//----- nvinfo : EIATTR_CUDA_API_VERSION
	.align		4
        /*0000*/ 	.byte	0x04, 0x37
        /*0002*/ 	.short	(.L_9 - .L_8)
.L_8:
        /*0004*/ 	.word	0x00000082


	//----- nvinfo : EIATTR_KPARAM_INFO
	.align		4
.L_9:
        /*0008*/ 	.byte	0x04, 0x17
        /*000a*/ 	.short	(.L_11 - .L_10)
.L_10:
        /*000c*/ 	.word	0x00000000
        /*0010*/ 	.short	0x0002
        /*0012*/ 	.short	0x0010
        /*0014*/ 	.byte	0x00, 0xf0, 0x11, 0x00


	//----- nvinfo : EIATTR_KPARAM_INFO
	.align		4
.L_11:
        /*0018*/ 	.byte	0x04, 0x17
        /*001a*/ 	.short	(.L_13 - .L_12)
.L_12:
        /*001c*/ 	.word	0x00000000
        /*0020*/ 	.short	0x0001
        /*0022*/ 	.short	0x0008
        /*0024*/ 	.byte	0x00, 0xf5, 0x21, 0x00


	//----- nvinfo : EIATTR_KPARAM_INFO
	.align		4
.L_13:
        /*0028*/ 	.byte	0x04, 0x17
        /*002a*/ 	.short	(.L_15 - .L_14)
.L_14:
        /*002c*/ 	.word	0x00000000
        /*0030*/ 	.short	0x0000
        /*0032*/ 	.short	0x0000
        /*0034*/ 	.byte	0x00, 0xf5, 0x21, 0x00


	//----- nvinfo : EIATTR_SPARSE_MMA_MASK
	.align		4
.L_15:
        /*0038*/ 	.byte	0x03, 0x50
        /*003a*/ 	.short	0x0000


	//----- nvinfo : EIATTR_MAXREG_COUNT
	.align		4
        /*003c*/ 	.byte	0x03, 0x1b
        /*003e*/ 	.short	0x00ff


	//----- nvinfo : EIATTR_MERCURY_ISA_VERSION
	.align		4
        /*0040*/ 	.byte	0x03, 0x5f
        /*0042*/ 	.short	0x0101


	//----- nvinfo : EIATTR_VRC_CTA_INIT_COUNT
	.align		4
        /*0044*/ 	.byte	0x02, 0x4a
	.zero		1
	.zero		1


	//----- nvinfo : EIATTR_EXIT_INSTR_OFFSETS
	.align		4
        /*0048*/ 	.byte	0x04, 0x1c
        /*004a*/ 	.short	(.L_17 - .L_16)


	//   ....[0]....
.L_16:
        /*004c*/ 	.word	0x00000070


	//   ....[1]....
        /*0050*/ 	.word	0x00000280


	//----- nvinfo : EIATTR_CRS_STACK_SIZE
	.align		4
.L_17:
        /*0054*/ 	.byte	0x04, 0x1e
        /*0056*/ 	.short	(.L_19 - .L_18)
.L_18:
        /*0058*/ 	.word	0x00000000


	//----- nvinfo : EIATTR_CBANK_PARAM_SIZE
	.align		4
.L_19:
        /*005c*/ 	.byte	0x03, 0x19
        /*005e*/ 	.short	0x0014


	//----- nvinfo : EIATTR_PARAM_CBANK
	.align		4
        /*0060*/ 	.byte	0x04, 0x0a
        /*0062*/ 	.short	(.L_21 - .L_20)
	.align		4
.L_20:
        /*0064*/ 	.word	index@(.nv.constant0._Z14tanhActivationPfS_i)
        /*0068*/ 	.short	0x0380
        /*006a*/ 	.short	0x0014


	//----- nvinfo : EIATTR_SW_WAR
	.align		4
.L_21:
        /*006c*/ 	.byte	0x04, 0x36
        /*006e*/ 	.short	(.L_23 - .L_22)
.L_22:
        /*0070*/ 	.word	0x00000008
.L_23:


//--------------------- .nv.callgraph             --------------------------
	.section	.nv.callgraph,"",@"SHT_CUDA_CALLGRAPH"
	.align	4
	.sectionentsize	8
	.align		4
        /*0000*/ 	.word	0x00000000
	.align		4
        /*0004*/ 	.word	0xffffffff
	.align		4
        /*0008*/ 	.word	0x00000000
	.align		4
        /*000c*/ 	.word	0xfffffffe
	.align		4
        /*0010*/ 	.word	0x00000000
	.align		4
        /*0014*/ 	.word	0xfffffffd
	.align		4
        /*0018*/ 	.word	0x00000000
	.align		4
        /*001c*/ 	.word	0xfffffffc


//--------------------- .text._Z14tanhActivationPfS_i --------------------------
	.section	.text._Z14tanhActivationPfS_i,"ax",@progbits
	.align	128
        .global         _Z14tanhActivationPfS_i
        .type           _Z14tanhActivationPfS_i,@function
        .size           _Z14tanhActivationPfS_i,(.L_x_14 - _Z14tanhActivationPfS_i)
        .other          _Z14tanhActivationPfS_i,@"STO_CUDA_ENTRY STV_DEFAULT"
_Z14tanhActivationPfS_i:
.text._Z14tanhActivationPfS_i:
[----:B------:R-:W-:Y:S01]  /*0000*/  LDC R1, c[0x0][0x37c] ;  /* 0x0000df00ff017b82 */ /* 0x000fe20000000800 */
[----:B------:R-:W0:Y:S07]  /*0010*/  S2R R3, SR_TID.X ;  /* 0x0000000000037919 */ /* 0x000e2e0000002100 */
[----:B------:R-:W0:Y:S01]  /*0020*/  S2UR UR4, SR_CTAID.X ;  /* 0x00000000000479c3 */ /* 0x000e220000002500 */
[----:B------:R-:W1:Y:S07]  /*0030*/  LDCU UR5, c[0x0][0x390] ;  /* 0x00007200ff0577ac */ /* 0x000e6e0008000800 */
[----:B------:R-:W0:Y:S02]  /*0040*/  LDC R2, c[0x0][0x360] ;  /* 0x0000d800ff027b82 */ /* 0x000e240000000800 */
[----:B0-----:R-:W-:-:S05]  /*0050*/  IMAD R2, R2, UR4, R3 ;  /* 0x0000000402027c24 */ /* 0x001fca000f8e0203 */
[----:B-1----:R-:W-:-:S13]  /*0060*/  ISETP.GE.AND P0, PT, R2, UR5, PT ;  /* 0x0000000502007c0c */ /* 0x002fda000bf06270 */
[----:B------:R-:W-:Y:S05]  /*0070*/  @P0 EXIT ;  /* 0x000000000000094d */ /* 0x000fea0003800000 */
[----:B------:R-:W0:Y:S01]  /*0080*/  LDC.64 R4, c[0x0][0x380] ;  /* 0x0000e000ff047b82 */ /* 0x000e220000000a00 */
[----:B------:R-:W1:Y:S01]  /*0090*/  LDCU.64 UR4, c[0x0][0x358] ;  /* 0x00006b00ff0477ac */ /* 0x000e620008000a00 */
[----:B0-----:R-:W-:-:S06]  /*00a0*/  IMAD.WIDE R4, R2, 0x4, R4 ;  /* 0x0000000402047825 */ /* 0x001fcc00078e0204 */
[----:B-1----:R-:W2:Y:S01]  /*00b0*/  LDG.E R4, desc[UR4][R4.64] ;  /* 0x0000000404047981 */ /* 0x002ea2000c1e1900 */
[----:B------:R-:W-:Y:S01]  /*00c0*/  IMAD.MOV.U32 R3, RZ, RZ, 0x3bbb989d ;  /* 0x3bbb989dff037424 */ /* 0x000fe200078e00ff */
[----:B------:R-:W-:Y:S01]  /*00d0*/  BSSY.RECONVERGENT B0, `(.L_x_0) ;  /* 0x0000017000007945 */ /* 0x000fe20003800200 */
[----:B------:R-:W-:Y:S02]  /*00e0*/  IMAD.MOV.U32 R6, RZ, RZ, 0x437c0000 ;  /* 0x437c0000ff067424 */ /* 0x000fe400078e00ff */
[----:B--2---:R-:W-:-:S04]  /*00f0*/  FADD R0, R4, R4 ;  /* 0x0000000404007221 */ /* 0x004fc80000000000 */
[----:B------:R-:W-:-:S04]  /*0100*/  FFMA.SAT R3, R0, R3, 0.5 ;  /* 0x3f00000000037423 */ /* 0x000fc80000002003 */
[----:B------:R-:W-:-:S04]  /*0110*/  FFMA.RM R3, R3, R6, 12582913 ;  /* 0x4b40000103037423 */ /* 0x000fc80000004006 */
[----:B------:R-:W-:-:S04]  /*0120*/  FADD R7, R3, -12583039 ;  /* 0xcb40007f03077421 */ /* 0x000fc80000000000 */
[----:B------:R-:W-:-:S04]  /*0130*/  FFMA R7, R0, 1.4426950216293334961, -R7 ;  /* 0x3fb8aa3b00077823 */ /* 0x000fc80000000807 */
[----:B------:R-:W-:Y:S01]  /*0140*/  FFMA R7, R0, 1.925963033500011079e-08, R7 ;  /* 0x32a5706000077823 */ /* 0x000fe20000000007 */
[----:B------:R-:W-:-:S05]  /*0150*/  IMAD.SHL.U32 R0, R3, 0x800000, RZ ;  /* 0x0080000003007824 */ /* 0x000fca00078e00ff */
[----:B------:R-:W0:Y:S02]  /*0160*/  MUFU.EX2 R7, R7 ;  /* 0x0000000700077308 */ /* 0x000e240000000800 */
[CC--:B0-----:R-:W-:Y:S01]  /*0170*/  FFMA R3, R0.reuse, R7.reuse, 1 ;  /* 0x3f80000000037423 */ /* 0x0c1fe20000000007 */
[----:B------:R-:W-:-:S05]  /*0180*/  FFMA R0, R0, R7, -1 ;  /* 0xbf80000000007423 */ /* 0x000fca0000000007 */
[----:B------:R-:W0:Y:S08]  /*0190*/  MUFU.RCP R4, R3 ;  /* 0x0000000300047308 */ /* 0x000e300000001000 */
[----:B------:R-:W1:Y:S01]  /*01a0*/  FCHK P0, R0, R3 ;  /* 0x0000000300007302 */ /* 0x000e620000000000 */
[----:B0-----:R-:W-:-:S04]  /*01b0*/  FFMA R5, -R3, R4, 1 ;  /* 0x3f80000003057423 */ /* 0x001fc80000000104 */
[----:B------:R-:W-:-:S04]  /*01c0*/  FFMA R5, R4, R5, R4 ;  /* 0x0000000504057223 */ /* 0x000fc80000000004 */
[----:B------:R-:W-:-:S04]  /*01d0*/  FFMA R4, R0, R5, RZ ;  /* 0x0000000500047223 */ /* 0x000fc800000000ff */
[----:B------:R-:W-:-:S04]  /*01e0*/  FFMA R6, -R3, R4, R0 ;  /* 0x0000000403067223 */ /* 0x000fc80000000100 */
[----:B------:R-:W-:Y:S01]  /*01f0*/  FFMA R9, R5, R6, R4 ;  /* 0x0000000605097223 */ /* 0x000fe20000000004 */
[----:B-1----:R-:W-:Y:S06]  /*0200*/  @!P0 BRA `(.L_x_1) ;  /* 0x00000000000c8947 */ /* 0x002fec0003800000 */
[----:B------:R-:W-:-:S07]  /*0210*/  MOV R4, 0x230 ;  /* 0x0000023000047802 */ /* 0x000fce0000000f00 */
[----:B------:R-:W-:Y:S05]  /*0220*/  CALL.REL.NOINC `($__internal_0_$__cuda_sm3x_div_rn_noftz_f32_slowpath) ;  /* 0x0000000000187944 */ /* 0x000fea0003c00000 */
[----:B------:R-:W-:-:S07]  /*0230*/  IMAD.MOV.U32 R9, RZ, RZ, R0 ;  /* 0x000000ffff097224 */ /* 0x000fce00078e0000 */
.L_x_1:
[----:B------:R-:W-:Y:S05]  /*0240*/  BSYNC.RECONVERGENT B0 ;  /* 0x0000000000007941 */ /* 0x000fea0003800200 */
.L_x_0:
[----:B------:R-:W0:Y:S02]  /*0250*/  LDC.64 R4, c[0x0][0x388] ;  /* 0x0000e200ff047b82 */ /* 0x000e240000000a00 */
[----:B0-----:R-:W-:-:S05]  /*0260*/  IMAD.WIDE R2, R2, 0x4, R4 ;  /* 0x0000000402027825 */ /* 0x001fca00078e0204 */
[----:B------:R-:W-:Y:S01]  /*0270*/  STG.E desc[UR4][R2.64], R9 ;  /* 0x0000000902007986 */ /* 0x000fe2000c101904 */
[----:B------:R-:W-:Y:S05]  /*0280*/  EXIT ;  /* 0x000000000000794d */ /* 0x000fea0003800000 */
        .weak           $__internal_0_$__cuda_sm3x_div_rn_noftz_f32_slowpath
        .type           $__internal_0_$__cuda_sm3x_div_rn_noftz_f32_slowpath,@function
        .size           $__internal_0_$__cuda_sm3x_div_rn_noftz_f32_slowpath,(.L_x_14 - $__internal_0_$__cuda_sm3x_div_rn_noftz_f32_slowpath)
$__internal_0_$__cuda_sm3x_div_rn_noftz_f32_slowpath:
[----:B------:R-:W-:Y:S01]  /*0290*/  SHF.R.U32.HI R6, RZ, 0x17, R3 ;  /* 0x00000017ff067819 */ /* 0x000fe20000011603 */
[----:B------:R-:W-:Y:S01]  /*02a0*/  BSSY.RECONVERGENT B1, `(.L_x_2) ;  /* 0x0000064000017945 */ /* 0x000fe20003800200 */
[--C-:B------:R-:W-:Y:S01]  /*02b0*/  SHF.R.U32.HI R5, RZ, 0x17, R0.reuse ;  /* 0x00000017ff057819 */ /* 0x100fe20000011600 */
[----:B------:R-:W-:Y:S01]  /*02c0*/  IMAD.MOV.U32 R7, RZ, RZ, R0 ;  /* 0x000000ffff077224 */ /* 0x000fe200078e0000 */
[----:B------:R-:W-:Y:S02]  /*02d0*/  LOP3.LUT R6, R6, 0xff, RZ, 0xc0, !PT ;  /* 0x000000ff06067812 */ /* 0x000fe400078ec0ff */
[----:B------:R-:W-:Y:S02]  /*02e0*/  LOP3.LUT R5, R5, 0xff, RZ, 0xc0, !PT ;  /* 0x000000ff05057812 */ /* 0x000fe400078ec0ff */
[----:B------:R-:W-:Y:S01]  /*02f0*/  MOV R8, R3 ;  /* 0x0000000300087202 */ /* 0x000fe20000000f00 */
[----:B------:R-:W-:Y:S02]  /*0300*/  VIADD R11, R6, 0xffffffff ;  /* 0xffffffff060b7836 */ /* 0x000fe40000000000 */
[----:B------:R-:W-:-:S03]  /*0310*/  VIADD R10, R5, 0xffffffff ;  /* 0xffffffff050a7836 */ /* 0x000fc60000000000 */
[----:B------:R-:W-:-:S04]  /*0320*/  ISETP.GT.U32.AND P0, PT, R11, 0xfd, PT ;  /* 0x000000fd0b00780c */ /* 0x000fc80003f04070 */
[----:B------:R-:W-:-:S13]  /*0330*/  ISETP.GT.U32.OR P0, PT, R10, 0xfd, P0 ;  /* 0x000000fd0a00780c */ /* 0x000fda0000704470 */
[----:B------:R-:W-:Y:S01]  /*0340*/  @!P0 IMAD.MOV.U32 R9, RZ, RZ, RZ ;  /* 0x000000ffff098224 */ /* 0x000fe200078e00ff */
[----:B------:R-:W-:Y:S06]  /*0350*/  @!P0 BRA `(.L_x_3) ;  /* 0x00000000005c8947 */ /* 0x000fec0003800000 */
[----:B------:R-:W-:Y:S02]  /*0360*/  FSETP.GTU.FTZ.AND P0, PT, |R0|, +INF , PT ;  /* 0x7f8000000000780b */ /* 0x000fe40003f1c200 */
[----:B------:R-:W-:-:S04]  /*0370*/  FSETP.GTU.FTZ.AND P1, PT, |R3|, +INF , PT ;  /* 0x7f8000000300780b */ /* 0x000fc80003f3c200 */
[----:B------:R-:W-:-:S13]  /*0380*/  PLOP3.LUT P0, PT, P0, P1, PT, 0xf8, 0x8f ;  /* 0x00000000008f781c */ /* 0x000fda0000703f70 */
[----:B------:R-:W-:Y:S05]  /*0390*/  @P0 BRA `(.L_x_4) ;  /* 0x00000004004c0947 */ /* 0x000fea0003800000 */
[----:B------:R-:W-:-:S13]  /*03a0*/  LOP3.LUT P0, RZ, R8, 0x7fffffff, R7, 0xc8, !PT ;  /* 0x7fffffff08ff7812 */ /* 0x000fda000780c807 */
[----:B------:R-:W-:Y:S05]  /*03b0*/  @!P0 BRA `(.L_x_5) ;  /* 0x00000004003c8947 */ /* 0x000fea0003800000 */
[C---:B------:R-:W-:Y:S02]  /*03c0*/  FSETP.NEU.FTZ.AND P2, PT, |R0|.reuse, +INF , PT ;  /* 0x7f8000000000780b */ /* 0x040fe40003f5d200 */
[----:B------:R-:W-:Y:S02]  /*03d0*/  FSETP.NEU.FTZ.AND P1, PT, |R3|, +INF , PT ;  /* 0x7f8000000300780b */ /* 0x000fe40003f3d200 */
[----:B------:R-:W-:-:S11]  /*03e0*/  FSETP.NEU.FTZ.AND P0, PT, |R0|, +INF , PT ;  /* 0x7f8000000000780b */ /* 0x000fd60003f1d200 */
[----:B------:R-:W-:Y:S05]  /*03f0*/  @!P1 BRA !P2, `(.L_x_5) ;  /* 0x00000004002c9947 */ /* 0x000fea0005000000 */
[----:B------:R-:W-:-:S04]  /*0400*/  LOP3.LUT P2, RZ, R7, 0x7fffffff, RZ, 0xc0, !PT ;  /* 0x7fffffff07ff7812 */ /* 0x000fc8000784c0ff */
[----:B------:R-:W-:-:S13]  /*0410*/  PLOP3.LUT P1, PT, P1, P2, PT, 0x2f, 0xf2 ;  /* 0x0000000000f2781c */ /* 0x000fda0000f24577 */
[----:B------:R-:W-:Y:S05]  /*0420*/  @P1 BRA `(.L_x_6) ;  /* 0x0000000400181947 */ /* 0x000fea0003800000 */
[----:B------:R-:W-:-:S04]  /*0430*/  LOP3.LUT P1, RZ, R8, 0x7fffffff, RZ, 0xc0, !PT ;  /* 0x7fffffff08ff7812 */ /* 0x000fc8000782c0ff */
[----:B------:R-:W-:-:S13]  /*0440*/  PLOP3.LUT P0, PT, P0, P1, PT, 0x2f, 0xf2 ;  /* 0x0000000000f2781c */ /* 0x000fda0000702577 */
[----:B------:R-:W-:Y:S05]  /*0450*/  @P0 BRA `(.L_x_7) ;  /* 0x0000000400000947 */ /* 0x000fea0003800000 */
[----:B------:R-:W-:Y:S02]  /*0460*/  ISETP.GE.AND P0, PT, R10, RZ, PT ;  /* 0x000000ff0a00720c */ /* 0x000fe40003f06270 */
[----:B------:R-:W-:-:S11]  /*0470*/  ISETP.GE.AND P1, PT, R11, RZ, PT ;  /* 0x000000ff0b00720c */ /* 0x000fd60003f26270 */
[----:B------:R-:W-:Y:S02]  /*0480*/  @P0 IMAD.MOV.U32 R9, RZ, RZ, RZ ;  /* 0x000000ffff090224 */ /* 0x000fe400078e00ff */
[----:B------:R-:W-:Y:S01]  /*0490*/  @!P0 FFMA R7, R0, 1.84467440737095516160e+19, RZ ;  /* 0x5f80000000078823 */ /* 0x000fe200000000ff */
[----:B------:R-:W-:Y:S02]  /*04a0*/  @!P0 IMAD.MOV.U32 R9, RZ, RZ, -0x40 ;  /* 0xffffffc0ff098424 */ /* 0x000fe400078e00ff */
[----:B------:R-:W-:Y:S02]  /*04b0*/  @!P1 FFMA R8, R3, 1.84467440737095516160e+19, RZ ;  /* 0x5f80000003089823 */ /* 0x000fe400000000ff */
[----:B------:R-:W-:-:S07]  /*04c0*/  @!P1 VIADD R9, R9, 0x40 ;  /* 0x0000004009099836 */ /* 0x000fce0000000000 */
.L_x_3:
[----:B------:R-:W-:Y:S01]  /*04d0*/  LEA R3, R6, 0xc0800000, 0x17 ;  /* 0xc080000006037811 */ /* 0x000fe200078eb8ff */
[----:B------:R-:W-:Y:S01]  /*04e0*/  BSSY.RECONVERGENT B2, `(.L_x_8) ;  /* 0x0000036000027945 */ /* 0x000fe20003800200 */
[----:B------:R-:W-:-:S03]  /*04f0*/  IADD3 R5, PT, PT, R5, -0x7f, RZ ;  /* 0xffffff8105057810 */ /* 0x000fc60007ffe0ff */
[----:B------:R-:W-:Y:S01]  /*0500*/  IMAD.IADD R3, R8, 0x1, -R3 ;  /* 0x0000000108037824 */ /* 0x000fe200078e0a03 */
[C---:B------:R-:W-:Y:S01]  /*0510*/  IADD3 R6, PT, PT, R5.reuse, 0x7f, -R6 ;  /* 0x0000007f05067810 */ /* 0x040fe20007ffe806 */
[----:B------:R-:W-:Y:S02]  /*0520*/  IMAD R0, R5, -0x800000, R7 ;  /* 0xff80000005007824 */ /* 0x000fe400078e0207 */
[----:B------:R-:W0:Y:S01]  /*0530*/  MUFU.RCP R8, R3 ;  /* 0x0000000300087308 */ /* 0x000e220000001000 */
[----:B------:R-:W-:Y:S01]  /*0540*/  FADD.FTZ R11, -R3, -RZ ;  /* 0x800000ff030b7221 */ /* 0x000fe20000010100 */
[----:B------:R-:W-:-:S03]  /*0550*/  IMAD.IADD R6, R6, 0x1, R9 ;  /* 0x0000000106067824 */ /* 0x000fc600078e0209 */
[----:B0-----:R-:W-:-:S04]  /*0560*/  FFMA R13, R8, R11, 1 ;  /* 0x3f800000080d7423 */ /* 0x001fc8000000000b */
[----:B------:R-:W-:-:S04]  /*0570*/  FFMA R10, R8, R13, R8 ;  /* 0x0000000d080a7223 */ /* 0x000fc80000000008 */
[----:B------:R-:W-:-:S04]  /*0580*/  FFMA R7, R0, R10, RZ ;  /* 0x0000000a00077223 */ /* 0x000fc800000000ff */
[----:B------:R-:W-:-:S04]  /*0590*/  FFMA R8, R11, R7, R0 ;  /* 0x000000070b087223 */ /* 0x000fc80000000000 */
[----:B------:R-:W-:-:S04]  /*05a0*/  FFMA R7, R10, R8, R7 ;  /* 0x000000080a077223 */ /* 0x000fc80000000007 */
[----:B------:R-:W-:-:S04]  /*05b0*/  FFMA R8, R11, R7, R0 ;  /* 0x000000070b087223 */ /* 0x000fc80000000000 */
[----:B------:R-:W-:-:S05]  /*05c0*/  FFMA R0, R10, R8, R7 ;  /* 0x000000080a007223 */ /* 0x000fca0000000007 */
[----:B------:R-:W-:-:S04]  /*05d0*/  SHF.R.U32.HI R3, RZ, 0x17, R0 ;  /* 0x00000017ff037819 */ /* 0x000fc80000011600 */
[----:B------:R-:W-:-:S05]  /*05e0*/  LOP3.LUT R3, R3, 0xff, RZ, 0xc0, !PT ;  /* 0x000000ff03037812 */ /* 0x000fca00078ec0ff */
[----:B------:R-:W-:-:S04]  /*05f0*/  IMAD.IADD R9, R3, 0x1, R6 ;  /* 0x0000000103097824 */ /* 0x000fc800078e0206 */
[----:B------:R-:W-:-:S05]  /*0600*/  VIADD R3, R9, 0xffffffff ;  /* 0xffffffff09037836 */ /* 0x000fca0000000000 */
[----:B------:R-:W-:-:S13]  /*0610*/  ISETP.GE.U32.AND P0, PT, R3, 0xfe, PT ;  /* 0x000000fe0300780c */ /* 0x000fda0003f06070 */
[----:B------:R-:W-:Y:S05]  /*0620*/  @!P0 BRA `(.L_x_9) ;  /* 0x0000000000808947 */ /* 0x000fea0003800000 */
[----:B------:R-:W-:-:S13]  /*0630*/  ISETP.GT.AND P0, PT, R9, 0xfe, PT ;  /* 0x000000fe0900780c */ /* 0x000fda0003f04270 */
[----:B------:R-:W-:Y:S05]  /*0640*/  @P0 BRA `(.L_x_10) ;  /* 0x00000000006c0947 */ /* 0x000fea0003800000 */
[----:B------:R-:W-:-:S13]  /*0650*/  ISETP.GE.AND P0, PT, R9, 0x1, PT ;  /* 0x000000010900780c */ /* 0x000fda0003f06270 */
[----:B------:R-:W-:Y:S05]  /*0660*/  @P0 BRA `(.L_x_11) ;  /* 0x0000000000740947 */ /* 0x000fea0003800000 */
[----:B------:R-:W-:Y:S02]  /*0670*/  ISETP.GE.AND P0, PT, R9, -0x18, PT ;  /* 0xffffffe80900780c */ /* 0x000fe40003f06270 */
[----:B------:R-:W-:-:S11]  /*0680*/  LOP3.LUT R0, R0, 0x80000000, RZ, 0xc0, !PT ;  /* 0x8000000000007812 */ /* 0x000fd600078ec0ff */
[----:B------:R-:W-:Y:S05]  /*0690*/  @!P0 BRA `(.L_x_11) ;  /* 0x0000000000688947 */ /* 0x000fea0003800000 */
[CCC-:B------:R-:W-:Y:S01]  /*06a0*/  FFMA.RZ R3, R10.reuse, R8.reuse, R7.reuse ;  /* 0x000000080a037223 */ /* 0x1c0fe2000000c007 */
[CCC-:B------:R-:W-:Y:S01]  /*06b0*/  FFMA.RM R6, R10.reuse, R8.reuse, R7.reuse ;  /* 0x000000080a067223 */ /* 0x1c0fe20000004007 */
[C---:B------:R-:W-:Y:S02]  /*06c0*/  ISETP.NE.AND P2, PT, R9.reuse, RZ, PT ;  /* 0x000000ff0900720c */ /* 0x040fe40003f45270 */
[----:B------:R-:W-:Y:S02]  /*06d0*/  ISETP.NE.AND P1, PT, R9, RZ, PT ;  /* 0x000000ff0900720c */ /* 0x000fe40003f25270 */
[----:B------:R-:W-:Y:S01]  /*06e0*/  LOP3.LUT R5, R3, 0x7fffff, RZ, 0xc0, !PT ;  /* 0x007fffff03057812 */ /* 0x000fe200078ec0ff */
[----:B------:R-:W-:Y:S01]  /*06f0*/  FFMA.RP R3, R10, R8, R7 ;  /* 0x000000080a037223 */ /* 0x000fe20000008007 */
[C---:B------:R-:W-:Y:S01]  /*0700*/  VIADD R8, R9.reuse, 0x20 ;  /* 0x0000002009087836 */ /* 0x040fe20000000000 */
[----:B------:R-:W-:Y:S02]  /*0710*/  IADD3 R7, PT, PT, -R9, RZ, RZ ;  /* 0x000000ff09077210 */ /* 0x000fe40007ffe1ff */
[----:B------:R-:W-:-:S02]  /*0720*/  LOP3.LUT R5, R5, 0x800000, RZ, 0xfc, !PT ;  /* 0x0080000005057812 */ /* 0x000fc400078efcff */
[----:B------:R-:W-:Y:S02]  /*0730*/  FSETP.NEU.FTZ.AND P0, PT, R3, R6, PT ;  /* 0x000000060300720b */ /* 0x000fe40003f1d000 */
[----:B------:R-:W-:Y:S02]  /*0740*/  SHF.L.U32 R8, R5, R8, RZ ;  /* 0x0000000805087219 */ /* 0x000fe400000006ff */
[----:B------:R-:W-:Y:S02]  /*0750*/  SEL R6, R7, RZ, P2 ;  /* 0x000000ff07067207 */ /* 0x000fe40001000000 */
[----:B------:R-:W-:Y:S02]  /*0760*/  ISETP.NE.AND P1, PT, R8, RZ, P1 ;  /* 0x000000ff0800720c */ /* 0x000fe40000f25270 */
[----:B------:R-:W-:Y:S02]  /*0770*/  SHF.R.U32.HI R6, RZ, R6, R5 ;  /* 0x00000006ff067219 */ /* 0x000fe40000011605 */
[----:B------:R-:W-:-:S02]  /*0780*/  PLOP3.LUT P0, PT, P0, P1, PT, 0xf8, 0x8f ;  /* 0x00000000008f781c */ /* 0x000fc40000703f70 */
[----:B------:R-:W-:Y:S02]  /*0790*/  SHF.R.U32.HI R8, RZ, 0x1, R6 ;  /* 0x00000001ff087819 */ /* 0x000fe40000011606 */
[----:B------:R-:W-:-:S04]  /*07a0*/  SEL R3, RZ, 0x1, !P0 ;  /* 0x00000001ff037807 */ /* 0x000fc80004000000 */
[----:B------:R-:W-:-:S04]  /*07b0*/  LOP3.LUT R3, R3, 0x1, R8, 0xf8, !PT ;  /* 0x0000000103037812 */ /* 0x000fc800078ef808 */
[----:B------:R-:W-:-:S05]  /*07c0*/  LOP3.LUT R3, R3, R6, RZ, 0xc0, !PT ;  /* 0x0000000603037212 */ /* 0x000fca00078ec0ff */
[----:B------:R-:W-:-:S05]  /*07d0*/  IMAD.IADD R3, R8, 0x1, R3 ;  /* 0x0000000108037824 */ /* 0x000fca00078e0203 */
[----:B------:R-:W-:Y:S01]  /*07e0*/  LOP3.LUT R0, R3, R0, RZ, 0xfc, !PT ;  /* 0x0000000003007212 */ /* 0x000fe200078efcff */
[----:B------:R-:W-:Y:S06]  /*07f0*/  BRA `(.L_x_11) ;  /* 0x0000000000107947 */ /* 0x000fec0003800000 */
.L_x_10:
[----:B------:R-:W-:-:S04]  /*0800*/  LOP3.LUT R0, R0, 0x80000000, RZ, 0xc0, !PT ;  /* 0x8000000000007812 */ /* 0x000fc800078ec0ff */
[----:B------:R-:W-:Y:S01]  /*0810*/  LOP3.LUT R0, R0, 0x7f800000, RZ, 0xfc, !PT ;  /* 0x7f80000000007812 */ /* 0x000fe200078efcff */
[----:B------:R-:W-:Y:S06]  /*0820*/  BRA `(.L_x_11) ;  /* 0x0000000000047947 */ /* 0x000fec0003800000 */
.L_x_9:
[----:B------:R-:W-:-:S07]  /*0830*/  IMAD R0, R6, 0x800000, R0 ;  /* 0x0080000006007824 */ /* 0x000fce00078e0200 */
.L_x_11:
[----:B------:R-:W-:Y:S05]  /*0840*/  BSYNC.RECONVERGENT B2 ;  /* 0x0000000000027941 */ /* 0x000fea0003800200 */
.L_x_8:
[----:B------:R-:W-:Y:S05]  /*0850*/  BRA `(.L_x_12) ;  /* 0x0000000000207947 */ /* 0x000fea0003800000 */
.L_x_7:
[----:B------:R-:W-:-:S04]  /*0860*/  LOP3.LUT R0, R8, 0x80000000, R7, 0x48, !PT ;  /* 0x8000000008007812 */ /* 0x000fc800078e4807 */
[----:B------:R-:W-:Y:S01]  /*0870*/  LOP3.LUT R0, R0, 0x7f800000, RZ, 0xfc, !PT ;  /* 0x7f80000000007812 */ /* 0x000fe200078efcff */
[----:B------:R-:W-:Y:S06]  /*0880*/  BRA `(.L_x_12) ;  /* 0x0000000000147947 */ /* 0x000fec0003800000 */
.L_x_6:
[----:B------:R-:W-:Y:S01]  /*0890*/  LOP3.LUT R0, R8, 0x80000000, R7, 0x48, !PT ;  /* 0x8000000008007812 */ /* 0x000fe200078e4807 */
[----:B------:R-:W-:Y:S06]  /*08a0*/  BRA `(.L_x_12) ;  /* 0x00000000000c7947 */ /* 0x000fec0003800000 */
.L_x_5:
[----:B------:R-:W0:Y:S01]  /*08b0*/  MUFU.RSQ R0, -QNAN ;  /* 0xffc0000000007908 */ /* 0x000e220000001400 */
[----:B------:R-:W-:Y:S05]  /*08c0*/  BRA `(.L_x_12) ;  /* 0x0000000000047947 */ /* 0x000fea0003800000 */
.L_x_4:
[----:B------:R-:W-:-:S07]  /*08d0*/  FADD.FTZ R0, R0, R3 ;  /* 0x0000000300007221 */ /* 0x000fce0000010000 */
.L_x_12:
[----:B------:R-:W-:Y:S05]  /*08e0*/  BSYNC.RECONVERGENT B1 ;  /* 0x0000000000017941 */ /* 0x000fea0003800200 */
.L_x_2:
[----:B------:R-:W-:-:S04]  /*08f0*/  IMAD.MOV.U32 R5, RZ, RZ, 0x0 ;  /* 0x00000000ff057424 */ /* 0x000fc800078e00ff */
[----:B0-----:R-:W-:Y:S05]  /*0900*/  RET.REL.NODEC R4 `(_Z14tanhActivationPfS_i) ;  /* 0xfffffff404bc7950 */ /* 0x001fea0003c3ffff */
.L_x_13:
[----:B------:R-:W-:-:S00]  /*0910*/  BRA `(.L_x_13) ;  /* 0xfffffffc00fc7947 */ /* 0x000fc0000383ffff */
[----:B------:R-:W-:-:S00]  /*0920*/  NOP ;  /* 0x0000000000007918 */ /* 0x000fc00000000000 */
        /* <DEDUP_REMOVED lines=13> */
.L_x_14:


//--------------------- .nv.shared.reserved.0     --------------------------
	.section	.nv.shared.reserved.0,"aw",@nobits
	.weak		__nv_reservedSMEM_offset_0_alias
	.size		__nv_reservedSMEM_offset_0_alias, 0, 64
	.other		__nv_reservedSMEM_offset_0_alias,@"STO_CUDA_RESERVED_SHARED STV_DEFAULT"
__nv_reservedSMEM_offset_0_alias:
	.zero		0
	.zero		64


//--------------------- .nv.constant0._Z14tanhActivationPfS_i --------------------------
	.section	.nv.constant0._Z14tanhActivationPfS_i,"a",@progbits
	.sectionflags	@""
	.align	4
.nv.constant0._Z14tanhActivationPfS_i:
	.zero		916


//--------------------- SYMBOLS --------------------------

	.type		.nv.reservedSmem.offset0,@object
	.size		.nv.reservedSmem.offset0,0x4
